//
// Generated by NVIDIA NVVM Compiler
//
// Compiler Build ID: CL-36424714
// Cuda compilation tools, release 13.0, V13.0.88
// Based on NVVM 20.0.0
//

.version 9.0
.target sm_100
.address_size 64

	// .globl	_Z17CalculatingIn4MemPfS_S_S_PKfjj
.const .align 4 .b8 conv1[12];
.const .align 4 .b8 conv2[12];

.visible .entry _Z17CalculatingIn4MemPfS_S_S_PKfjj(
	.param .u64 .ptr .align 1 _Z17CalculatingIn4MemPfS_S_S_PKfjj_param_0,
	.param .u64 .ptr .align 1 _Z17CalculatingIn4MemPfS_S_S_PKfjj_param_1,
	.param .u64 .ptr .align 1 _Z17CalculatingIn4MemPfS_S_S_PKfjj_param_2,
	.param .u64 .ptr .align 1 _Z17CalculatingIn4MemPfS_S_S_PKfjj_param_3,
	.param .u64 .ptr .align 1 _Z17CalculatingIn4MemPfS_S_S_PKfjj_param_4,
	.param .u32 _Z17CalculatingIn4MemPfS_S_S_PKfjj_param_5,
	.param .u32 _Z17CalculatingIn4MemPfS_S_S_PKfjj_param_6
)
{
	.reg .pred 	%p<5>;
	.reg .b32 	%r<29>;
	.reg .b32 	%f<17>;
	.reg .b64 	%rd<21>;

	ld.param.u64 	%rd6, [_Z17CalculatingIn4MemPfS_S_S_PKfjj_param_0];
	ld.param.u64 	%rd7, [_Z17CalculatingIn4MemPfS_S_S_PKfjj_param_1];
	ld.param.u64 	%rd8, [_Z17CalculatingIn4MemPfS_S_S_PKfjj_param_2];
	ld.param.u64 	%rd9, [_Z17CalculatingIn4MemPfS_S_S_PKfjj_param_3];
	ld.param.u64 	%rd10, [_Z17CalculatingIn4MemPfS_S_S_PKfjj_param_4];
	ld.param.u32 	%r12, [_Z17CalculatingIn4MemPfS_S_S_PKfjj_param_5];
	ld.param.u32 	%r13, [_Z17CalculatingIn4MemPfS_S_S_PKfjj_param_6];
	mov.u32 	%r14, %tid.x;
	mov.u32 	%r1, %ntid.x;
	mov.u32 	%r15, %ctaid.x;
	mad.lo.s32 	%r16, %r1, %r15, %r14;
	add.s32 	%r2, %r16, 1;
	mov.u32 	%r17, %tid.y;
	mov.u32 	%r3, %ntid.y;
	mov.u32 	%r18, %ctaid.y;
	mad.lo.s32 	%r19, %r3, %r18, %r17;
	add.s32 	%r27, %r19, 1;
	setp.ge.u32 	%p1, %r27, %r12;
	@%p1 bra 	$L__BB0_6;
	add.s32 	%r5, %r12, 1;
	ld.const.f32 	%f1, [conv1];
	ld.const.f32 	%f2, [conv1+8];
	ld.const.f32 	%f3, [conv2];
	ld.const.f32 	%f4, [conv2+8];
	mov.u32 	%r20, %nctaid.x;
	mul.lo.s32 	%r6, %r1, %r20;
	mov.u32 	%r21, %nctaid.y;
	mul.lo.s32 	%r7, %r3, %r21;
	cvta.to.global.u64 	%rd1, %rd10;
	cvta.to.global.u64 	%rd2, %rd6;
	cvta.to.global.u64 	%rd3, %rd7;
	cvta.to.global.u64 	%rd4, %rd8;
	cvta.to.global.u64 	%rd5, %rd9;
$L__BB0_2:
	setp.ge.u32 	%p2, %r2, %r13;
	@%p2 bra 	$L__BB0_5;
	mov.u32 	%r28, %r2;
$L__BB0_4:
	mad.lo.s32 	%r22, %r28, %r5, %r27;
	mul.wide.u32 	%rd11, %r22, 4;
	add.s64 	%rd12, %rd1, %rd11;
	ld.global.f32 	%f5, [%rd12];
	add.s32 	%r23, %r22, -1;
	mul.wide.u32 	%rd13, %r23, 4;
	add.s64 	%rd14, %rd2, %rd13;
	ld.global.f32 	%f6, [%rd14];
	fma.rn.f32 	%f7, %f1, %f5, %f6;
	st.global.f32 	[%rd14], %f7;
	ld.global.f32 	%f8, [%rd12];
	add.s32 	%r24, %r22, 1;
	mul.wide.u32 	%rd15, %r24, 4;
	add.s64 	%rd16, %rd3, %rd15;
	ld.global.f32 	%f9, [%rd16];
	fma.rn.f32 	%f10, %f2, %f8, %f9;
	st.global.f32 	[%rd16], %f10;
	ld.global.f32 	%f11, [%rd12];
	sub.s32 	%r25, %r22, %r12;
	mul.wide.u32 	%rd17, %r25, 4;
	add.s64 	%rd18, %rd4, %rd17;
	ld.global.f32 	%f12, [%rd18];
	fma.rn.f32 	%f13, %f3, %f11, %f12;
	st.global.f32 	[%rd18], %f13;
	ld.global.f32 	%f14, [%rd12];
	add.s32 	%r26, %r22, %r12;
	mul.wide.u32 	%rd19, %r26, 4;
	add.s64 	%rd20, %rd5, %rd19;
	ld.global.f32 	%f15, [%rd20];
	fma.rn.f32 	%f16, %f4, %f14, %f15;
	st.global.f32 	[%rd20], %f16;
	add.s32 	%r28, %r28, %r6;
	setp.lt.u32 	%p3, %r28, %r13;
	@%p3 bra 	$L__BB0_4;
$L__BB0_5:
	add.s32 	%r27, %r27, %r7;
	setp.lt.u32 	%p4, %r27, %r12;
	@%p4 bra 	$L__BB0_2;
$L__BB0_6:
	ret;

}
	// .globl	_Z3SumPKfS0_S0_S0_Pfjj
.visible .entry _Z3SumPKfS0_S0_S0_Pfjj(
	.param .u64 .ptr .align 1 _Z3SumPKfS0_S0_S0_Pfjj_param_0,
	.param .u64 .ptr .align 1 _Z3SumPKfS0_S0_S0_Pfjj_param_1,
	.param .u64 .ptr .align 1 _Z3SumPKfS0_S0_S0_Pfjj_param_2,
	.param .u64 .ptr .align 1 _Z3SumPKfS0_S0_S0_Pfjj_param_3,
	.param .u64 .ptr .align 1 _Z3SumPKfS0_S0_S0_Pfjj_param_4,
	.param .u32 _Z3SumPKfS0_S0_S0_Pfjj_param_5,
	.param .u32 _Z3SumPKfS0_S0_S0_Pfjj_param_6
)
{
	.reg .pred 	%p<5>;
	.reg .b32 	%r<29>;
	.reg .b32 	%f<14>;
	.reg .b64 	%rd<21>;

	ld.param.u64 	%rd6, [_Z3SumPKfS0_S0_S0_Pfjj_param_0];
	ld.param.u64 	%rd7, [_Z3SumPKfS0_S0_S0_Pfjj_param_1];
	ld.param.u64 	%rd8, [_Z3SumPKfS0_S0_S0_Pfjj_param_2];
	ld.param.u64 	%rd9, [_Z3SumPKfS0_S0_S0_Pfjj_param_3];
	ld.param.u64 	%rd10, [_Z3SumPKfS0_S0_S0_Pfjj_param_4];
	ld.param.u32 	%r12, [_Z3SumPKfS0_S0_S0_Pfjj_param_5];
	ld.param.u32 	%r13, [_Z3SumPKfS0_S0_S0_Pfjj_param_6];
	mov.u32 	%r14, %tid.x;
	mov.u32 	%r1, %ntid.x;
	mov.u32 	%r15, %ctaid.x;
	mad.lo.s32 	%r16, %r1, %r15, %r14;
	add.s32 	%r2, %r16, 1;
	mov.u32 	%r17, %tid.y;
	mov.u32 	%r3, %ntid.y;
	mov.u32 	%r18, %ctaid.y;
	mad.lo.s32 	%r19, %r3, %r18, %r17;
	add.s32 	%r27, %r19, 1;
	setp.ge.u32 	%p1, %r27, %r12;
	@%p1 bra 	$L__BB1_6;
	add.s32 	%r5, %r12, 1;
	ld.const.f32 	%f1, [conv1+4];
	ld.const.f32 	%f2, [conv2+8];
	mov.u32 	%r20, %nctaid.x;
	mul.lo.s32 	%r6, %r1, %r20;
	mov.u32 	%r21, %nctaid.y;
	mul.lo.s32 	%r7, %r3, %r21;
	cvta.to.global.u64 	%rd1, %rd6;
	cvta.to.global.u64 	%rd2, %rd7;
	cvta.to.global.u64 	%rd3, %rd8;
	cvta.to.global.u64 	%rd4, %rd9;
	cvta.to.global.u64 	%rd5, %rd10;
$L__BB1_2:
	setp.ge.u32 	%p2, %r2, %r13;
	@%p2 bra 	$L__BB1_5;
	mov.u32 	%r28, %r2;
$L__BB1_4:
	mad.lo.s32 	%r22, %r28, %r5, %r27;
	add.s32 	%r23, %r22, -1;
	mul.wide.u32 	%rd11, %r23, 4;
	add.s64 	%rd12, %rd1, %rd11;
	ld.global.f32 	%f3, [%rd12];
	add.s32 	%r24, %r22, 1;
	mul.wide.u32 	%rd13, %r24, 4;
	add.s64 	%rd14, %rd2, %rd13;
	ld.global.f32 	%f4, [%rd14];
	add.f32 	%f5, %f3, %f4;
	sub.s32 	%r25, %r22, %r12;
	mul.wide.u32 	%rd15, %r25, 4;
	add.s64 	%rd16, %rd3, %rd15;
	ld.global.f32 	%f6, [%rd16];
	add.f32 	%f7, %f5, %f6;
	add.s32 	%r26, %r22, %r12;
	mul.wide.u32 	%rd17, %r26, 4;
	add.s64 	%rd18, %rd4, %rd17;
	ld.global.f32 	%f8, [%rd18];
	add.f32 	%f9, %f7, %f8;
	mul.wide.u32 	%rd19, %r22, 4;
	add.s64 	%rd20, %rd5, %rd19;
	ld.global.f32 	%f10, [%rd20];
	fma.rn.f32 	%f11, %f1, %f10, %f9;
	fma.rn.f32 	%f12, %f10, %f2, %f11;
	add.f32 	%f13, %f10, %f12;
	st.global.f32 	[%rd20], %f13;
	add.s32 	%r28, %r28, %r6;
	setp.lt.u32 	%p3, %r28, %r13;
	@%p3 bra 	$L__BB1_4;
$L__BB1_5:
	add.s32 	%r27, %r27, %r7;
	setp.lt.u32 	%p4, %r27, %r12;
	@%p4 bra 	$L__BB1_2;
$L__BB1_6:
	ret;

}


// ===== COMPILED SASS (sm_100) =====

	.target	sm_100

	.elftype	@"ET_EXEC"


//--------------------- .note.nv.tkinfo           --------------------------
	.section	.note.nv.tkinfo,"",@"SHT_NOTE"
	.sectionflags	@"SHF_NOTE_NV_TKINFO"
	.tkinfo
        /*0018*/ 	.word	0x00000002
        /*0030*/ 	.string	""
        /*0030*/ 	.string	"ptxas"
        /*0030*/ 	.string	"Cuda compilation tools, release 13.0, V13.0.88"
        /*0030*/ 	.string	"Build cuda_13.0.r13.0/compiler.36424714_0"
        /*0030*/ 	.string	"-arch sm_100 -m 64 "



//--------------------- .note.nv.cuinfo           --------------------------
	.section	.note.nv.cuinfo,"",@"SHT_NOTE"
	.sectionflags	@"SHF_NOTE_NV_CUINFO"
        /*0018*/ 	.short	0x0002
        /*001a*/ 	.short	0x0064
        /*001c*/ 	.short	0x0082
	.zero		2


//--------------------- .nv.info                  --------------------------
	.section	.nv.info,"",@"SHT_CUDA_INFO"
	.align	4


	//----- nvinfo : EIATTR_REGCOUNT
	.align		4
        /*0000*/ 	.byte	0x04, 0x2f
        /*0002*/ 	.short	(.L_3 - .L_2)
	.align		4
.L_2:
        /*0004*/ 	.word	index@(_Z17CalculatingIn4MemPfS_S_S_PKfjj)
        /*0008*/ 	.word	0x00000018


	//----- nvinfo : EIATTR_FRAME_SIZE
	.align		4
.L_3:
        /*000c*/ 	.byte	0x04, 0x11
        /*000e*/ 	.short	(.L_5 - .L_4)
	.align		4
.L_4:
        /*0010*/ 	.word	index@(_Z17CalculatingIn4MemPfS_S_S_PKfjj)
        /*0014*/ 	.word	0x00000000


	//----- nvinfo : EIATTR_REGCOUNT
	.align		4
.L_5:
        /*0018*/ 	.byte	0x04, 0x2f
        /*001a*/ 	.short	(.L_7 - .L_6)
	.align		4
.L_6:
        /*001c*/ 	.word	index@(_Z3SumPKfS0_S0_S0_Pfjj)
        /*0020*/ 	.word	0x0000001d


	//----- nvinfo : EIATTR_FRAME_SIZE
	.align		4
.L_7:
        /*0024*/ 	.byte	0x04, 0x11
        /*0026*/ 	.short	(.L_9 - .L_8)
	.align		4
.L_8:
        /*0028*/ 	.word	index@(_Z3SumPKfS0_S0_S0_Pfjj)
        /*002c*/ 	.word	0x00000000


	//----- nvinfo : EIATTR_MIN_STACK_SIZE
	.align		4
.L_9:
        /*0030*/ 	.byte	0x04, 0x12
        /*0032*/ 	.short	(.L_11 - .L_10)
	.align		4
.L_10:
        /*0034*/ 	.word	index@(_Z3SumPKfS0_S0_S0_Pfjj)
        /*0038*/ 	.word	0x00000000


	//----- nvinfo : EIATTR_MIN_STACK_SIZE
	.align		4
.L_11:
        /*003c*/ 	.byte	0x04, 0x12
        /*003e*/ 	.short	(.L_13 - .L_12)
	.align		4
.L_12:
        /*0040*/ 	.word	index@(_Z17CalculatingIn4MemPfS_S_S_PKfjj)
        /*0044*/ 	.word	0x00000000
.L_13:


//--------------------- .nv.compat                --------------------------
	.section	.nv.compat,"",@"SHT_CUDA_COMPAT_INFO"
	.align	4
        /*0000*/ 	.byte	0x02, 0x09, 0x00, 0x00, 0x02, 0x02, 0x01, 0x00, 0x02, 0x05, 0x05, 0x00, 0x03, 0x07, 0x01, 0x01
        /*0010*/ 	.byte	0x02, 0x03, 0x00, 0x00, 0x02, 0x06, 0x01, 0x00, 0x04, 0x0b, 0x08, 0x00, 0x09, 0x00, 0x00, 0x00
        /*0020*/ 	.byte	0x00, 0x00, 0x00, 0x00


//--------------------- .nv.info._Z3SumPKfS0_S0_S0_Pfjj --------------------------
	.section	.nv.info._Z3SumPKfS0_S0_S0_Pfjj,"",@"SHT_CUDA_INFO"
	.sectionflags	@""
	.align	4


	//----- nvinfo : EIATTR_CUDA_API_VERSION
	.align		4
        /*0000*/ 	.byte	0x04, 0x37
        /*0002*/ 	.short	(.L_15 - .L_14)
.L_14:
        /*0004*/ 	.word	0x00000082


	//----- nvinfo : EIATTR_KPARAM_INFO
	.align		4
.L_15:
        /*0008*/ 	.byte	0x04, 0x17
        /*000a*/ 	.short	(.L_17 - .L_16)
.L_16:
        /*000c*/ 	.word	0x00000000
        /*0010*/ 	.short	0x0006
        /*0012*/ 	.short	0x002c
        /*0014*/ 	.byte	0x00, 0xf0, 0x11, 0x00


	//----- nvinfo : EIATTR_KPARAM_INFO
	.align		4
.L_17:
        /*0018*/ 	.byte	0x04, 0x17
        /*001a*/ 	.short	(.L_19 - .L_18)
.L_18:
        /*001c*/ 	.word	0x00000000
        /*0020*/ 	.short	0x0005
        /*0022*/ 	.short	0x0028
        /*0024*/ 	.byte	0x00, 0xf0, 0x11, 0x00


	//----- nvinfo : EIATTR_KPARAM_INFO
	.align		4
.L_19:
        /*0028*/ 	.byte	0x04, 0x17
        /*002a*/ 	.short	(.L_21 - .L_20)
.L_20:
        /*002c*/ 	.word	0x00000000
        /*0030*/ 	.short	0x0004
        /*0032*/ 	.short	0x0020
        /*0034*/ 	.byte	0x00, 0xf5, 0x21, 0x00


	//----- nvinfo : EIATTR_KPARAM_INFO
	.align		4
.L_21:
        /*0038*/ 	.byte	0x04, 0x17
        /*003a*/ 	.short	(.L_23 - .L_22)
.L_22:
        /*003c*/ 	.word	0x00000000
        /*0040*/ 	.short	0x0003
        /*0042*/ 	.short	0x0018
        /*0044*/ 	.byte	0x00, 0xf5, 0x21, 0x00


	//----- nvinfo : EIATTR_KPARAM_INFO
	.align		4
.L_23:
        /*0048*/ 	.byte	0x04, 0x17
        /*004a*/ 	.short	(.L_25 - .L_24)
.L_24:
        /*004c*/ 	.word	0x00000000
        /*0050*/ 	.short	0x0002
        /*0052*/ 	.short	0x0010
        /*0054*/ 	.byte	0x00, 0xf5, 0x21, 0x00


	//----- nvinfo : EIATTR_KPARAM_INFO
	.align		4
.L_25:
        /*0058*/ 	.byte	0x04, 0x17
        /*005a*/ 	.short	(.L_27 - .L_26)
.L_26:
        /*005c*/ 	.word	0x00000000
        /*0060*/ 	.short	0x0001
        /*0062*/ 	.short	0x0008
        /*0064*/ 	.byte	0x00, 0xf5, 0x21, 0x00


	//----- nvinfo : EIATTR_KPARAM_INFO
	.align		4
.L_27:
        /*0068*/ 	.byte	0x04, 0x17
        /*006a*/ 	.short	(.L_29 - .L_28)
.L_28:
        /*006c*/ 	.word	0x00000000
        /*0070*/ 	.short	0x0000
        /*0072*/ 	.short	0x0000
        /*0074*/ 	.byte	0x00, 0xf5, 0x21, 0x00


	//----- nvinfo : EIATTR_SPARSE_MMA_MASK
	.align		4
.L_29:
        /*0078*/ 	.byte	0x03, 0x50
        /*007a*/ 	.short	0x0000


	//----- nvinfo : EIATTR_MAXREG_COUNT
	.align		4
        /*007c*/ 	.byte	0x03, 0x1b
        /*007e*/ 	.short	0x00ff


	//----- nvinfo : EIATTR_MERCURY_ISA_VERSION
	.align		4
        /*0080*/ 	.byte	0x03, 0x5f
        /*0082*/ 	.short	0x0101


	//----- nvinfo : EIATTR_VRC_CTA_INIT_COUNT
	.align		4
        /*0084*/ 	.byte	0x02, 0x4a
	.zero		1
	.zero		1


	//----- nvinfo : EIATTR_EXIT_INSTR_OFFSETS
	.align		4
        /*0088*/ 	.byte	0x04, 0x1c
        /*008a*/ 	.short	(.L_31 - .L_30)


	//   ....[0]....
.L_30:
        /*008c*/ 	.word	0x000000c0


	//   ....[1]....
        /*0090*/ 	.word	0x000003f0


	//----- nvinfo : EIATTR_CRS_STACK_SIZE
	.align		4
.L_31:
        /*0094*/ 	.byte	0x04, 0x1e
        /*0096*/ 	.short	(.L_33 - .L_32)
.L_32:
        /*0098*/ 	.word	0x00000000


	//----- nvinfo : EIATTR_CBANK_PARAM_SIZE
	.align		4
.L_33:
        /*009c*/ 	.byte	0x03, 0x19
        /*009e*/ 	.short	0x0030


	//----- nvinfo : EIATTR_PARAM_CBANK
	.align		4
        /*00a0*/ 	.byte	0x04, 0x0a
        /*00a2*/ 	.short	(.L_35 - .L_34)
	.align		4
.L_34:
        /*00a4*/ 	.word	index@(.nv.constant0._Z3SumPKfS0_S0_S0_Pfjj)
        /*00a8*/ 	.short	0x0380
        /*00aa*/ 	.short	0x0030


	//----- nvinfo : EIATTR_SW_WAR
	.align		4
.L_35:
        /*00ac*/ 	.byte	0x04, 0x36
        /*00ae*/ 	.short	(.L_37 - .L_36)
.L_36:
        /*00b0*/ 	.word	0x00000008
.L_37:


//--------------------- .nv.info._Z17CalculatingIn4MemPfS_S_S_PKfjj --------------------------
	.section	.nv.info._Z17CalculatingIn4MemPfS_S_S_PKfjj,"",@"SHT_CUDA_INFO"
	.sectionflags	@""
	.align	4


	//----- nvinfo : EIATTR_CUDA_API_VERSION
	.align		4
        /*0000*/ 	.byte	0x04, 0x37
        /*0002*/ 	.short	(.L_39 - .L_38)
.L_38:
        /*0004*/ 	.word	0x00000082


	//----- nvinfo : EIATTR_KPARAM_INFO
	.align		4
.L_39:
        /*0008*/ 	.byte	0x04, 0x17
        /*000a*/ 	.short	(.L_41 - .L_40)
.L_40:
        /*000c*/ 	.word	0x00000000
        /*0010*/ 	.short	0x0006
        /*0012*/ 	.short	0x002c
        /*0014*/ 	.byte	0x00, 0xf0, 0x11, 0x00


	//----- nvinfo : EIATTR_KPARAM_INFO
	.align		4
.L_41:
        /*0018*/ 	.byte	0x04, 0x17
        /*001a*/ 	.short	(.L_43 - .L_42)
.L_42:
        /*001c*/ 	.word	0x00000000
        /*0020*/ 	.short	0x0005
        /*0022*/ 	.short	0x0028
        /*0024*/ 	.byte	0x00, 0xf0, 0x11, 0x00


	//----- nvinfo : EIATTR_KPARAM_INFO
	.align		4
.L_43:
        /*0028*/ 	.byte	0x04, 0x17
        /*002a*/ 	.short	(.L_45 - .L_44)
.L_44:
        /*002c*/ 	.word	0x00000000
        /*0030*/ 	.short	0x0004
        /*0032*/ 	.short	0x0020
        /*0034*/ 	.byte	0x00, 0xf5, 0x21, 0x00


	//----- nvinfo : EIATTR_KPARAM_INFO
	.align		4
.L_45:
        /*0038*/ 	.byte	0x04, 0x17
        /*003a*/ 	.short	(.L_47 - .L_46)
.L_46:
        /*003c*/ 	.word	0x00000000
        /*0040*/ 	.short	0x0003
        /*0042*/ 	.short	0x0018
        /*0044*/ 	.byte	0x00, 0xf5, 0x21, 0x00


	//----- nvinfo : EIATTR_KPARAM_INFO
	.align		4
.L_47:
        /*0048*/ 	.byte	0x04, 0x17
        /*004a*/ 	.short	(.L_49 - .L_48)
.L_48:
        /*004c*/ 	.word	0x00000000
        /*0050*/ 	.short	0x0002
        /*0052*/ 	.short	0x0010
        /*0054*/ 	.byte	0x00, 0xf5, 0x21, 0x00


	//----- nvinfo : EIATTR_KPARAM_INFO
	.align		4
.L_49:
        /*0058*/ 	.byte	0x04, 0x17
        /*005a*/ 	.short	(.L_51 - .L_50)
.L_50:
        /*005c*/ 	.word	0x00000000
        /*0060*/ 	.short	0x0001
        /*0062*/ 	.short	0x0008
        /*0064*/ 	.byte	0x00, 0xf5, 0x21, 0x00


	//----- nvinfo : EIATTR_KPARAM_INFO
	.align		4
.L_51:
        /*0068*/ 	.byte	0x04, 0x17
        /*006a*/ 	.short	(.L_53 - .L_52)
.L_52:
        /*006c*/ 	.word	0x00000000
        /*0070*/ 	.short	0x0000
        /*0072*/ 	.short	0x0000
        /*0074*/ 	.byte	0x00, 0xf5, 0x21, 0x00


	//----- nvinfo : EIATTR_SPARSE_MMA_MASK
	.align		4
.L_53:
        /*0078*/ 	.byte	0x03, 0x50
        /*007a*/ 	.short	0x0000


	//----- nvinfo : EIATTR_MAXREG_COUNT
	.align		4
        /*007c*/ 	.byte	0x03, 0x1b
        /*007e*/ 	.short	0x00ff


	//----- nvinfo : EIATTR_MERCURY_ISA_VERSION
	.align		4
        /*0080*/ 	.byte	0x03, 0x5f
        /*0082*/ 	.short	0x0101


	//----- nvinfo : EIATTR_VRC_CTA_INIT_COUNT
	.align		4
        /*0084*/ 	.byte	0x02, 0x4a
	.zero		1
	.zero		1


	//----- nvinfo : EIATTR_EXIT_INSTR_OFFSETS
	.align		4
        /*0088*/ 	.byte	0x04, 0x1c
        /*008a*/ 	.short	(.L_55 - .L_54)


	//   ....[0]....
.L_54:
        /*008c*/ 	.word	0x000000c0


	//   ....[1]....
        /*0090*/ 	.word	0x00000440


	//----- nvinfo : EIATTR_CRS_STACK_SIZE
	.align		4
.L_55:
        /*0094*/ 	.byte	0x04, 0x1e
        /*0096*/ 	.short	(.L_57 - .L_56)
.L_56:
        /*0098*/ 	.word	0x00000000


	//----- nvinfo : EIATTR_CBANK_PARAM_SIZE
	.align		4
.L_57:
        /*009c*/ 	.byte	0x03, 0x19
        /*009e*/ 	.short	0x0030


	//----- nvinfo : EIATTR_PARAM_CBANK
	.align		4
        /*00a0*/ 	.byte	0x04, 0x0a
        /*00a2*/ 	.short	(.L_59 - .L_58)
	.align		4
.L_58:
        /*00a4*/ 	.word	index@(.nv.constant0._Z17CalculatingIn4MemPfS_S_S_PKfjj)
        /*00a8*/ 	.short	0x0380
        /*00aa*/ 	.short	0x0030


	//----- nvinfo : EIATTR_SW_WAR
	.align		4
.L_59:
        /*00ac*/ 	.byte	0x04, 0x36
        /*00ae*/ 	.short	(.L_61 - .L_60)
.L_60:
        /*00b0*/ 	.word	0x00000008
.L_61:


//--------------------- .nv.callgraph             --------------------------
	.section	.nv.callgraph,"",@"SHT_CUDA_CALLGRAPH"
	.align	4
	.sectionentsize	8
	.align		4
        /*0000*/ 	.word	0x00000000
	.align		4
        /*0004*/ 	.word	0xffffffff
	.align		4
        /*0008*/ 	.word	0x00000000
	.align		4
        /*000c*/ 	.word	0xfffffffe
	.align		4
        /*0010*/ 	.word	0x00000000
	.align		4
        /*0014*/ 	.word	0xfffffffd
	.align		4
        /*0018*/ 	.word	0x00000000
	.align		4
        /*001c*/ 	.word	0xfffffffc


//--------------------- .nv.constant3             --------------------------
	.section	.nv.constant3,"a",@progbits
	.align	4
.nv.constant3:
	.type		conv1,@object
	.size		conv1,(conv2 - conv1)
conv1:
	.zero		12
	.type		conv2,@object
	.size		conv2,(.L_1 - conv2)
conv2:
	.zero		12
.L_1:


//--------------------- .text._Z3SumPKfS0_S0_S0_Pfjj --------------------------
	.section	.text._Z3SumPKfS0_S0_S0_Pfjj,"ax",@progbits
	.align	128
        .global         _Z3SumPKfS0_S0_S0_Pfjj
        .type           _Z3SumPKfS0_S0_S0_Pfjj,@function
        .size           _Z3SumPKfS0_S0_S0_Pfjj,(.L_x_10 - _Z3SumPKfS0_S0_S0_Pfjj)
        .other          _Z3SumPKfS0_S0_S0_Pfjj,@"STO_CUDA_ENTRY STV_DEFAULT"
_Z3SumPKfS0_S0_S0_Pfjj:
.text._Z3SumPKfS0_S0_S0_Pfjj:
[----:B------:R-:W-:Y:S01]  /*0000*/  LDC R1, c[0x0][0x37c] ;  /* 0x0000df00ff017b82 */ /* 0x000fe20000000800 */
[----:B------:R-:W0:Y:S01]  /*0010*/  S2R R0, SR_TID.Y ;  /* 0x0000000000007919 */ /* 0x000e220000002200 */
[----:B------:R-:W1:Y:S01]  /*0020*/  LDCU UR5, c[0x0][0x360] ;  /* 0x00006c00ff0577ac */ /* 0x000e620008000800 */
[----:B------:R-:W0:Y:S01]  /*0030*/  S2R R5, SR_CTAID.Y ;  /* 0x0000000000057919 */ /* 0x000e220000002600 */
[----:B------:R-:W0:Y:S01]  /*0040*/  LDCU UR6, c[0x0][0x364] ;  /* 0x00006c80ff0677ac */ /* 0x000e220008000800 */
[----:B------:R-:W1:Y:S01]  /*0050*/  S2R R2, SR_TID.X ;  /* 0x0000000000027919 */ /* 0x000e620000002100 */
[----:B------:R-:W2:Y:S01]  /*0060*/  LDCU UR4, c[0x0][0x3a8] ;  /* 0x00007500ff0477ac */ /* 0x000ea20008000800 */
[----:B------:R-:W1:Y:S01]  /*0070*/  S2R R3, SR_CTAID.X ;  /* 0x0000000000037919 */ /* 0x000e620000002500 */
[----:B0-----:R-:W-:-:S05]  /*0080*/  IMAD R0, R5, UR6, R0 ;  /* 0x0000000605007c24 */ /* 0x001fca000f8e0200 */
[----:B------:R-:W-:Y:S01]  /*0090*/  IADD3 R16, PT, PT, R0, 0x1, RZ ;  /* 0x0000000100107810 */ /* 0x000fe20007ffe0ff */
[----:B-1----:R-:W-:-:S03]  /*00a0*/  IMAD R0, R3, UR5, R2 ;  /* 0x0000000503007c24 */ /* 0x002fc6000f8e0202 */
[----:B--2---:R-:W-:-:S13]  /*00b0*/  ISETP.GE.U32.AND P0, PT, R16, UR4, PT ;  /* 0x0000000410007c0c */ /* 0x004fda000bf06070 */
[----:B------:R-:W-:Y:S05]  /*00c0*/  @P0 EXIT ;  /* 0x000000000000094d */ /* 0x000fea0003800000 */
[----:B------:R-:W0:Y:S01]  /*00d0*/  LDCU UR7, c[0x0][0x370] ;  /* 0x00006e00ff0777ac */ /* 0x000e220008000800 */
[----:B------:R-:W-:Y:S01]  /*00e0*/  IADD3 R0, PT, PT, R0, 0x1, RZ ;  /* 0x0000000100007810 */ /* 0x000fe20007ffe0ff */
[----:B------:R-:W1:Y:S01]  /*00f0*/  LDCU UR8, c[0x0][0x374] ;  /* 0x00006e80ff0877ac */ /* 0x000e620008000800 */
[----:B------:R-:W2:Y:S01]  /*0100*/  LDCU.64 UR10, c[0x0][0x358] ;  /* 0x00006b00ff0a77ac */ /* 0x000ea20008000a00 */
[----:B------:R-:W3:Y:S01]  /*0110*/  LDCU UR13, c[0x0][0x3a8] ;  /* 0x00007500ff0d77ac */ /* 0x000ee20008000800 */
[----:B------:R-:W4:Y:S01]  /*0120*/  LDCU UR9, c[0x3][0x4] ;  /* 0x00c00080ff0977ac */ /* 0x000f220008000800 */
[----:B------:R-:W2:Y:S01]  /*0130*/  LDCU UR12, c[0x3][0x14] ;  /* 0x00c00280ff0c77ac */ /* 0x000ea20008000800 */
[----:B------:R-:W-:Y:S02]  /*0140*/  UIADD3 UR4, UPT, UPT, UR4, 0x1, URZ ;  /* 0x0000000104047890 */ /* 0x000fe4000fffe0ff */
[----:B0-----:R-:W-:Y:S02]  /*0150*/  UIMAD UR5, UR5, UR7, URZ ;  /* 0x00000007050572a4 */ /* 0x001fe4000f8e02ff */
[----:B-1----:R-:W-:-:S12]  /*0160*/  UIMAD UR6, UR6, UR8, URZ ;  /* 0x00000008060672a4 */ /* 0x002fd8000f8e02ff */
.L_x_3:
[----:B0-----:R-:W0:Y:S01]  /*0170*/  LDC R17, c[0x0][0x3ac] ;  /* 0x0000eb00ff117b82 */ /* 0x001e220000000800 */
[----:B------:R-:W-:Y:S01]  /*0180*/  BSSY.RECONVERGENT B0, `(.L_x_0) ;  /* 0x0000022000007945 */ /* 0x000fe20003800200 */
[----:B0-----:R-:W-:-:S13]  /*0190*/  ISETP.GE.U32.AND P0, PT, R0, R17, PT ;  /* 0x000000110000720c */ /* 0x001fda0003f06070 */
[----:B------:R-:W-:Y:S05]  /*01a0*/  @P0 BRA `(.L_x_1) ;  /* 0x00000000007c0947 */ /* 0x000fea0003800000 */
[----:B------:R-:W0:Y:S01]  /*01b0*/  LDC.64 R2, c[0x0][0x3a0] ;  /* 0x0000e800ff027b82 */ /* 0x000e220000000a00 */
[----:B------:R-:W-:-:S07]  /*01c0*/  MOV R18, R0 ;  /* 0x0000000000127202 */ /* 0x000fce0000000f00 */
[----:B------:R-:W1:Y:S08]  /*01d0*/  LDC.64 R4, c[0x0][0x380] ;  /* 0x0000e000ff047b82 */ /* 0x000e700000000a00 */
[----:B------:R-:W0:Y:S08]  /*01e0*/  LDC.64 R6, c[0x0][0x388] ;  /* 0x0000e200ff067b82 */ /* 0x000e300000000a00 */
[----:B------:R-:W0:Y:S08]  /*01f0*/  LDC.64 R8, c[0x0][0x390] ;  /* 0x0000e400ff087b82 */ /* 0x000e300000000a00 */
[----:B------:R-:W0:Y:S02]  /*0200*/  LDC.64 R10, c[0x0][0x398] ;  /* 0x0000e600ff0a7b82 */ /* 0x000e240000000a00 */
.L_x_2:
[----:B0-----:R-:W-:-:S05]  /*0210*/  IMAD R23, R18, UR4, R16 ;  /* 0x0000000412177c24 */ /* 0x001fca000f8e0210 */
[C---:B------:R-:W-:Y:S02]  /*0220*/  IADD3 R21, PT, PT, R23.reuse, 0x1, RZ ;  /* 0x0000000117157810 */ /* 0x040fe40007ffe0ff */
[C---:B------:R-:W-:Y:S02]  /*0230*/  IADD3 R25, PT, PT, R23.reuse, -0x1, RZ ;  /* 0xffffffff17197810 */ /* 0x040fe40007ffe0ff */
[----:B---3--:R-:W-:Y:S01]  /*0240*/  IADD3 R13, PT, PT, R23, -UR13, RZ ;  /* 0x8000000d170d7c10 */ /* 0x008fe2000fffe0ff */
[----:B0-----:R-:W-:Y:S01]  /*0250*/  IMAD.WIDE.U32 R20, R21, 0x4, R6 ;  /* 0x0000000415147825 */ /* 0x001fe200078e0006 */
[----:B------:R-:W-:-:S03]  /*0260*/  IADD3 R15, PT, PT, R23, UR13, RZ ;  /* 0x0000000d170f7c10 */ /* 0x000fc6000fffe0ff */
[----:B-1----:R-:W-:Y:S02]  /*0270*/  IMAD.WIDE.U32 R24, R25, 0x4, R4 ;  /* 0x0000000419187825 */ /* 0x002fe400078e0004 */
[----:B--2---:R-:W2:Y:S02]  /*0280*/  LDG.E R20, desc[UR10][R20.64] ;  /* 0x0000000a14147981 */ /* 0x004ea4000c1e1900 */
[----:B------:R-:W-:Y:S02]  /*0290*/  IMAD.WIDE.U32 R12, R13, 0x4, R8 ;  /* 0x000000040d0c7825 */ /* 0x000fe400078e0008 */
[----:B------:R-:W2:Y:S02]  /*02a0*/  LDG.E R19, desc[UR10][R24.64] ;  /* 0x0000000a18137981 */ /* 0x000ea4000c1e1900 */
[----:B------:R-:W-:Y:S02]  /*02b0*/  IMAD.WIDE.U32 R14, R15, 0x4, R10 ;  /* 0x000000040f0e7825 */ /* 0x000fe400078e000a */
[----:B------:R-:W3:Y:S02]  /*02c0*/  LDG.E R12, desc[UR10][R12.64] ;  /* 0x0000000a0c0c7981 */ /* 0x000ee4000c1e1900 */
[----:B------:R-:W-:-:S02]  /*02d0*/  IMAD.WIDE.U32 R22, R23, 0x4, R2 ;  /* 0x0000000417167825 */ /* 0x000fc400078e0002 */
[----:B------:R-:W5:Y:S04]  /*02e0*/  LDG.E R14, desc[UR10][R14.64] ;  /* 0x0000000a0e0e7981 */ /* 0x000f68000c1e1900 */
[----:B------:R-:W4:Y:S01]  /*02f0*/  LDG.E R26, desc[UR10][R22.64] ;  /* 0x0000000a161a7981 */ /* 0x000f22000c1e1900 */
[----:B------:R-:W-:-:S04]  /*0300*/  IADD3 R18, PT, PT, R18, UR5, RZ ;  /* 0x0000000512127c10 */ /* 0x000fc8000fffe0ff */
[----:B------:R-:W-:Y:S01]  /*0310*/  ISETP.GE.U32.AND P0, PT, R18, R17, PT ;  /* 0x000000111200720c */ /* 0x000fe20003f06070 */
[----:B--2---:R-:W-:-:S04]  /*0320*/  FADD R19, R19, R20 ;  /* 0x0000001413137221 */ /* 0x004fc80000000000 */
[----:B---3--:R-:W-:-:S04]  /*0330*/  FADD R19, R19, R12 ;  /* 0x0000000c13137221 */ /* 0x008fc80000000000 */
[----:B-----5:R-:W-:-:S04]  /*0340*/  FADD R19, R19, R14 ;  /* 0x0000000e13137221 */ /* 0x020fc80000000000 */
[----:B----4-:R-:W-:-:S04]  /*0350*/  FFMA R19, R26, UR9, R19 ;  /* 0x000000091a137c23 */ /* 0x010fc80008000013 */
[----:B------:R-:W-:-:S04]  /*0360*/  FFMA R19, R26, UR12, R19 ;  /* 0x0000000c1a137c23 */ /* 0x000fc80008000013 */
[----:B------:R-:W-:-:S05]  /*0370*/  FADD R19, R26, R19 ;  /* 0x000000131a137221 */ /* 0x000fca0000000000 */
[----:B------:R0:W-:Y:S01]  /*0380*/  STG.E desc[UR10][R22.64], R19 ;  /* 0x0000001316007986 */ /* 0x0001e2000c10190a */
[----:B------:R-:W-:Y:S05]  /*0390*/  @!P0 BRA `(.L_x_2) ;  /* 0xfffffffc009c8947 */ /* 0x000fea000383ffff */
.L_x_1:
[----:B--234-:R-:W-:Y:S05]  /*03a0*/  BSYNC.RECONVERGENT B0 ;  /* 0x0000000000007941 */ /* 0x01cfea0003800200 */
.L_x_0:
[----:B------:R-:W1:Y:S01]  /*03b0*/  LDCU UR7, c[0x0][0x3a8] ;  /* 0x00007500ff0777ac */ /* 0x000e620008000800 */
[----:B------:R-:W-:-:S04]  /*03c0*/  IADD3 R16, PT, PT, R16, UR6, RZ ;  /* 0x0000000610107c10 */ /* 0x000fc8000fffe0ff */
[----:B-1----:R-:W-:-:S13]  /*03d0*/  ISETP.GE.U32.AND P0, PT, R16, UR7, PT ;  /* 0x0000000710007c0c */ /* 0x002fda000bf06070 */
[----:B------:R-:W-:Y:S05]  /*03e0*/  @!P0 BRA `(.L_x_3) ;  /* 0xfffffffc00608947 */ /* 0x000fea000383ffff */
[----:B------:R-:W-:Y:S05]  /*03f0*/  EXIT ;  /* 0x000000000000794d */ /* 0x000fea0003800000 */
.L_x_4:
[----:B------:R-:W-:-:S00]  /*0400*/  BRA `(.L_x_4) ;  /* 0xfffffffc00fc7947 */ /* 0x000fc0000383ffff */
[----:B------:R-:W-:-:S00]  /*0410*/  NOP ;  /* 0x0000000000007918 */ /* 0x000fc00000000000 */
        /* <DEDUP_REMOVED lines=14> */
.L_x_10:


//--------------------- .text._Z17CalculatingIn4MemPfS_S_S_PKfjj --------------------------
	.section	.text._Z17CalculatingIn4MemPfS_S_S_PKfjj,"ax",@progbits
	.align	128
        .global         _Z17CalculatingIn4MemPfS_S_S_PKfjj
        .type           _Z17CalculatingIn4MemPfS_S_S_PKfjj,@function
        .size           _Z17CalculatingIn4MemPfS_S_S_PKfjj,(.L_x_11 - _Z17CalculatingIn4MemPfS_S_S_PKfjj)
        .other          _Z17CalculatingIn4MemPfS_S_S_PKfjj,@"STO_CUDA_ENTRY STV_DEFAULT"
_Z17CalculatingIn4MemPfS_S_S_PKfjj:
.text._Z17CalculatingIn4MemPfS_S_S_PKfjj:
        /* <DEDUP_REMOVED lines=20> */
[----:B------:R-:W2:Y:S01]  /*0140*/  LDCU.64 UR12, c[0x3][0x8] ;  /* 0x00c00100ff0c77ac */ /* 0x000ea20008000a00 */
[----:B------:R-:W-:Y:S02]  /*0150*/  UIADD3 UR4, UPT, UPT, UR4, 0x1, URZ ;  /* 0x0000000104047890 */ /* 0x000fe4000fffe0ff */
[----:B0-----:R-:W-:-:S02]  /*0160*/  UIMAD UR5, UR5, UR7, URZ ;  /* 0x00000007050572a4 */ /* 0x001fc4000f8e02ff */
[----:B-1----:R-:W-:-:S12]  /*0170*/  UIMAD UR6, UR6, UR8, URZ ;  /* 0x00000008060672a4 */ /* 0x002fd8000f8e02ff */
.L_x_8:
[----:B------:R-:W0:Y:S01]  /*0180*/  LDC R5, c[0x0][0x3ac] ;  /* 0x0000eb00ff057b82 */ /* 0x000e220000000800 */
[----:B------:R-:W-:Y:S01]  /*0190*/  BSSY.RECONVERGENT B0, `(.L_x_5) ;  /* 0x0000026000007945 */ /* 0x000fe20003800200 */
[----:B0-----:R-:W-:-:S13]  /*01a0*/  ISETP.GE.U32.AND P0, PT, R0, R5, PT ;  /* 0x000000050000720c */ /* 0x001fda0003f06070 */
[----:B------:R-:W-:Y:S05]  /*01b0*/  @P0 BRA `(.L_x_6) ;  /* 0x00000000008c0947 */ /* 0x000fea0003800000 */
[----:B------:R-:W-:-:S07]  /*01c0*/  MOV R6, R0 ;  /* 0x0000000000067202 */ /* 0x000fce0000000f00 */
.L_x_7:
[----:B------:R-:W0:Y:S01]  /*01d0*/  LDC.64 R2, c[0x0][0x3a0] ;  /* 0x0000e800ff027b82 */ /* 0x000e220000000a00 */
[----:B--2---:R-:W-:-:S05]  /*01e0*/  IMAD R7, R6, UR4, R4 ;  /* 0x0000000406077c24 */ /* 0x004fca000f8e0204 */
[C---:B------:R-:W-:Y:S02]  /*01f0*/  IADD3 R9, PT, PT, R7.reuse, -0x1, RZ ;  /* 0xffffffff07097810 */ /* 0x040fe40007ffe0ff */
[----:B------:R-:W1:Y:S01]  /*0200*/  LDC.64 R12, c[0x0][0x380] ;  /* 0x0000e000ff0c7b82 */ /* 0x000e620000000a00 */
[----:B0-----:R-:W-:-:S05]  /*0210*/  IMAD.WIDE.U32 R2, R7, 0x4, R2 ;  /* 0x0000000407027825 */ /* 0x001fca00078e0002 */
[----:B--2---:R-:W4:Y:S01]  /*0220*/  LDG.E R10, desc[UR10][R2.64] ;  /* 0x0000000a020a7981 */ /* 0x004f22000c1e1900 */
[----:B-1----:R-:W-:Y:S02]  /*0230*/  IMAD.WIDE.U32 R12, R9, 0x4, R12 ;  /* 0x00000004090c7825 */ /* 0x002fe400078e000c */
[----:B------:R-:W0:Y:S03]  /*0240*/  LDC.64 R8, c[0x0][0x388] ;  /* 0x0000e200ff087b82 */ /* 0x000e260000000a00 */
[----:B------:R-:W4:Y:S01]  /*0250*/  LDG.E R11, desc[UR10][R12.64] ;  /* 0x0000000a0c0b7981 */ /* 0x000f22000c1e1900 */
[----:B------:R-:W-:-:S05]  /*0260*/  IADD3 R15, PT, PT, R7, 0x1, RZ ;  /* 0x00000001070f7810 */ /* 0x000fca0007ffe0ff */
[----:B0-----:R-:W-:-:S04]  /*0270*/  IMAD.WIDE.U32 R8, R15, 0x4, R8 ;  /* 0x000000040f087825 */ /* 0x001fc800078e0008 */
[----:B----4-:R-:W-:Y:S02]  /*0280*/  FFMA R17, R10, UR9, R11 ;  /* 0x000000090a117c23 */ /* 0x010fe4000800000b */
[----:B------:R-:W0:Y:S03]  /*0290*/  LDC.64 R10, c[0x0][0x390] ;  /* 0x0000e400ff0a7b82 */ /* 0x000e260000000a00 */
[----:B------:R1:W-:Y:S04]  /*02a0*/  STG.E desc[UR10][R12.64], R17 ;  /* 0x000000110c007986 */ /* 0x0003e8000c10190a */
[----:B------:R-:W2:Y:S04]  /*02b0*/  LDG.E R14, desc[UR10][R2.64] ;  /* 0x0000000a020e7981 */ /* 0x000ea8000c1e1900 */
[----:B------:R-:W2:Y:S01]  /*02c0*/  LDG.E R15, desc[UR10][R8.64] ;  /* 0x0000000a080f7981 */ /* 0x000ea2000c1e1900 */
[----:B---3--:R-:W-:-:S05]  /*02d0*/  IADD3 R21, PT, PT, R7, -UR15, RZ ;  /* 0x8000000f07157c10 */ /* 0x008fca000fffe0ff */
[----:B0-----:R-:W-:-:S04]  /*02e0*/  IMAD.WIDE.U32 R10, R21, 0x4, R10 ;  /* 0x00000004150a7825 */ /* 0x001fc800078e000a */
[----:B--2---:R-:W-:Y:S02]  /*02f0*/  FFMA R19, R14, UR12, R15 ;  /* 0x0000000c0e137c23 */ /* 0x004fe4000800000f */
[----:B------:R-:W0:Y:S03]  /*0300*/  LDC.64 R14, c[0x0][0x398] ;  /* 0x0000e600ff0e7b82 */ /* 0x000e260000000a00 */
[----:B------:R2:W-:Y:S04]  /*0310*/  STG.E desc[UR10][R8.64], R19 ;  /* 0x0000001308007986 */ /* 0x0005e8000c10190a */
[----:B------:R-:W3:Y:S04]  /*0320*/  LDG.E R16, desc[UR10][R2.64] ;  /* 0x0000000a02107981 */ /* 0x000ee8000c1e1900 */
[----:B------:R-:W3:Y:S01]  /*0330*/  LDG.E R21, desc[UR10][R10.64] ;  /* 0x0000000a0a157981 */ /* 0x000ee2000c1e1900 */
[----:B-1----:R-:W-:-:S05]  /*0340*/  IADD3 R13, PT, PT, R7, UR15, RZ ;  /* 0x0000000f070d7c10 */ /* 0x002fca000fffe0ff */
[----:B0-----:R-:W-:-:S04]  /*0350*/  IMAD.WIDE.U32 R12, R13, 0x4, R14 ;  /* 0x000000040d0c7825 */ /* 0x001fc800078e000e */
[----:B---3--:R-:W-:-:S05]  /*0360*/  FFMA R21, R16, UR13, R21 ;  /* 0x0000000d10157c23 */ /* 0x008fca0008000015 */
[----:B------:R2:W-:Y:S04]  /*0370*/  STG.E desc[UR10][R10.64], R21 ;  /* 0x000000150a007986 */ /* 0x0005e8000c10190a */
[----:B------:R-:W3:Y:S04]  /*0380*/  LDG.E R7, desc[UR10][R2.64] ;  /* 0x0000000a02077981 */ /* 0x000ee8000c1e1900 */
[----:B------:R-:W3:Y:S01]  /*0390*/  LDG.E R14, desc[UR10][R12.64] ;  /* 0x0000000a0c0e7981 */ /* 0x000ee2000c1e1900 */
[----:B------:R-:W-:-:S04]  /*03a0*/  IADD3 R6, PT, PT, R6, UR5, RZ ;  /* 0x0000000506067c10 */ /* 0x000fc8000fffe0ff */
[----:B------:R-:W-:Y:S01]  /*03b0*/  ISETP.GE.U32.AND P0, PT, R6, R5, PT ;  /* 0x000000050600720c */ /* 0x000fe20003f06070 */
[----:B---3--:R-:W-:-:S05]  /*03c0*/  FFMA R7, R7, UR14, R14 ;  /* 0x0000000e07077c23 */ /* 0x008fca000800000e */
[----:B------:R2:W-:Y:S07]  /*03d0*/  STG.E desc[UR10][R12.64], R7 ;  /* 0x000000070c007986 */ /* 0x0005ee000c10190a */
[----:B------:R-:W-:Y:S05]  /*03e0*/  @!P0 BRA `(.L_x_7) ;  /* 0xfffffffc00788947 */ /* 0x000fea000383ffff */
.L_x_6:
[----:B--234-:R-:W-:Y:S05]  /*03f0*/  BSYNC.RECONVERGENT B0 ;  /* 0x0000000000007941 */ /* 0x01cfea0003800200 */
.L_x_5:
[----:B------:R-:W0:Y:S01]  /*0400*/  LDCU UR7, c[0x0][0x3a8] ;  /* 0x00007500ff0777ac */ /* 0x000e220008000800 */
[----:B------:R-:W-:-:S04]  /*0410*/  IADD3 R4, PT, PT, R4, UR6, RZ ;  /* 0x0000000604047c10 */ /* 0x000fc8000fffe0ff */
[----:B0-----:R-:W-:-:S13]  /*0420*/  ISETP.GE.U32.AND P0, PT, R4, UR7, PT ;  /* 0x0000000704007c0c */ /* 0x001fda000bf06070 */
[----:B------:R-:W-:Y:S05]  /*0430*/  @!P0 BRA `(.L_x_8) ;  /* 0xfffffffc00508947 */ /* 0x000fea000383ffff */
[----:B------:R-:W-:Y:S05]  /*0440*/  EXIT ;  /* 0x000000000000794d */ /* 0x000fea0003800000 */
.L_x_9:
        /* <DEDUP_REMOVED lines=11> */
.L_x_11:


//--------------------- .nv.shared.reserved.0     --------------------------
	.section	.nv.shared.reserved.0,"aw",@nobits
	.weak		__nv_reservedSMEM_offset_0_alias
	.size		__nv_reservedSMEM_offset_0_alias, 0, 64
	.other		__nv_reservedSMEM_offset_0_alias,@"STO_CUDA_RESERVED_SHARED STV_DEFAULT"
__nv_reservedSMEM_offset_0_alias:
	.zero		0
	.zero		64


//--------------------- .nv.constant0._Z3SumPKfS0_S0_S0_Pfjj --------------------------
	.section	.nv.constant0._Z3SumPKfS0_S0_S0_Pfjj,"a",@progbits
	.sectionflags	@""
	.align	4
.nv.constant0._Z3SumPKfS0_S0_S0_Pfjj:
	.zero		944


//--------------------- .nv.constant0._Z17CalculatingIn4MemPfS_S_S_PKfjj --------------------------
	.section	.nv.constant0._Z17CalculatingIn4MemPfS_S_S_PKfjj,"a",@progbits
	.sectionflags	@""
	.align	4
.nv.constant0._Z17CalculatingIn4MemPfS_S_S_PKfjj:
	.zero		944


//--------------------- SYMBOLS --------------------------

	.type		.nv.reservedSmem.offset0,@object
	.size		.nv.reservedSmem.offset0,0x4
